//
// Generated by NVIDIA NVVM Compiler
//
// Compiler Build ID: CL-36424714
// Cuda compilation tools, release 13.0, V13.0.88
// Based on NVVM 20.0.0
//

.version 9.0
.target sm_100
.address_size 64

	// .globl	_Z16energyDataKernelPfi

.visible .entry _Z16energyDataKernelPfi(
	.param .u64 .ptr .align 1 _Z16energyDataKernelPfi_param_0,
	.param .u32 _Z16energyDataKernelPfi_param_1
)
{
	.reg .pred 	%p<2>;
	.reg .b32 	%r<6>;
	.reg .b32 	%f<3>;
	.reg .b64 	%rd<5>;

	ld.param.u64 	%rd1, [_Z16energyDataKernelPfi_param_0];
	ld.param.u32 	%r2, [_Z16energyDataKernelPfi_param_1];
	mov.u32 	%r3, %ctaid.x;
	mov.u32 	%r4, %ntid.x;
	mov.u32 	%r5, %tid.x;
	mad.lo.s32 	%r1, %r3, %r4, %r5;
	setp.ge.s32 	%p1, %r1, %r2;
	@%p1 bra 	$L__BB0_2;
	cvta.to.global.u64 	%rd2, %rd1;
	mul.wide.s32 	%rd3, %r1, 4;
	add.s64 	%rd4, %rd2, %rd3;
	ld.global.f32 	%f1, [%rd4];
	mul.f32 	%f2, %f1, 0f3A83126F;
	st.global.f32 	[%rd4], %f2;
$L__BB0_2:
	ret;

}


// ===== COMPILED SASS (sm_100) =====

	.target	sm_100

	.elftype	@"ET_EXEC"


//--------------------- .note.nv.tkinfo           --------------------------
	.section	.note.nv.tkinfo,"",@"SHT_NOTE"
	.sectionflags	@"SHF_NOTE_NV_TKINFO"
	.tkinfo
        /*0018*/ 	.word	0x00000002
        /*0030*/ 	.string	""
        /*0030*/ 	.string	"ptxas"
        /*0030*/ 	.string	"Cuda compilation tools, release 13.0, V13.0.88"
        /*0030*/ 	.string	"Build cuda_13.0.r13.0/compiler.36424714_0"
        /*0030*/ 	.string	"-arch sm_100 -m 64 "



//--------------------- .note.nv.cuinfo           --------------------------
	.section	.note.nv.cuinfo,"",@"SHT_NOTE"
	.sectionflags	@"SHF_NOTE_NV_CUINFO"
        /*0018*/ 	.short	0x0002
        /*001a*/ 	.short	0x0064
        /*001c*/ 	.short	0x0082
	.zero		2


//--------------------- .nv.info                  --------------------------
	.section	.nv.info,"",@"SHT_CUDA_INFO"
	.align	4


	//----- nvinfo : EIATTR_REGCOUNT
	.align		4
        /*0000*/ 	.byte	0x04, 0x2f
        /*0002*/ 	.short	(.L_1 - .L_0)
	.align		4
.L_0:
        /*0004*/ 	.word	index@(_Z16energyDataKernelPfi)
        /*0008*/ 	.word	0x00000008


	//----- nvinfo : EIATTR_FRAME_SIZE
	.align		4
.L_1:
        /*000c*/ 	.byte	0x04, 0x11
        /*000e*/ 	.short	(.L_3 - .L_2)
	.align		4
.L_2:
        /*0010*/ 	.word	index@(_Z16energyDataKernelPfi)
        /*0014*/ 	.word	0x00000000


	//----- nvinfo : EIATTR_MIN_STACK_SIZE
	.align		4
.L_3:
        /*0018*/ 	.byte	0x04, 0x12
        /*001a*/ 	.short	(.L_5 - .L_4)
	.align		4
.L_4:
        /*001c*/ 	.word	index@(_Z16energyDataKernelPfi)
        /*0020*/ 	.word	0x00000000
.L_5:


//--------------------- .nv.compat                --------------------------
	.section	.nv.compat,"",@"SHT_CUDA_COMPAT_INFO"
	.align	4
        /*0000*/ 	.byte	0x02, 0x09, 0x00, 0x00, 0x02, 0x02, 0x01, 0x00, 0x02, 0x05, 0x05, 0x00, 0x03, 0x07, 0x01, 0x01
        /*0010*/ 	.byte	0x02, 0x03, 0x00, 0x00, 0x02, 0x06, 0x01, 0x00, 0x04, 0x0b, 0x08, 0x00, 0x09, 0x00, 0x00, 0x00
        /*0020*/ 	.byte	0x00, 0x00, 0x00, 0x00


//--------------------- .nv.info._Z16energyDataKernelPfi --------------------------
	.section	.nv.info._Z16energyDataKernelPfi,"",@"SHT_CUDA_INFO"
	.sectionflags	@""
	.align	4


	//----- nvinfo : EIATTR_CUDA_API_VERSION
	.align		4
        /*0000*/ 	.byte	0x04, 0x37
        /*0002*/ 	.short	(.L_7 - .L_6)
.L_6:
        /*0004*/ 	.word	0x00000082


	//----- nvinfo : EIATTR_KPARAM_INFO
	.align		4
.L_7:
        /*0008*/ 	.byte	0x04, 0x17
        /*000a*/ 	.short	(.L_9 - .L_8)
.L_8:
        /*000c*/ 	.word	0x00000000
        /*0010*/ 	.short	0x0001
        /*0012*/ 	.short	0x0008
        /*0014*/ 	.byte	0x00, 0xf0, 0x11, 0x00


	//----- nvinfo : EIATTR_KPARAM_INFO
	.align		4
.L_9:
        /*0018*/ 	.byte	0x04, 0x17
        /*001a*/ 	.short	(.L_11 - .L_10)
.L_10:
        /*001c*/ 	.word	0x00000000
        /*0020*/ 	.short	0x0000
        /*0022*/ 	.short	0x0000
        /*0024*/ 	.byte	0x00, 0xf5, 0x21, 0x00


	//----- nvinfo : EIATTR_SPARSE_MMA_MASK
	.align		4
.L_11:
        /*0028*/ 	.byte	0x03, 0x50
        /*002a*/ 	.short	0x0000


	//----- nvinfo : EIATTR_MAXREG_COUNT
	.align		4
        /*002c*/ 	.byte	0x03, 0x1b
        /*002e*/ 	.short	0x00ff


	//----- nvinfo : EIATTR_MERCURY_ISA_VERSION
	.align		4
        /*0030*/ 	.byte	0x03, 0x5f
        /*0032*/ 	.short	0x0101


	//----- nvinfo : EIATTR_VRC_CTA_INIT_COUNT
	.align		4
        /*0034*/ 	.byte	0x02, 0x4a
	.zero		1
	.zero		1


	//----- nvinfo : EIATTR_EXIT_INSTR_OFFSETS
	.align		4
        /*0038*/ 	.byte	0x04, 0x1c
        /*003a*/ 	.short	(.L_13 - .L_12)


	//   ....[0]....
.L_12:
        /*003c*/ 	.word	0x00000070


	//   ....[1]....
        /*0040*/ 	.word	0x000000e0


	//----- nvinfo : EIATTR_CBANK_PARAM_SIZE
	.align		4
.L_13:
        /*0044*/ 	.byte	0x03, 0x19
        /*0046*/ 	.short	0x000c


	//----- nvinfo : EIATTR_PARAM_CBANK
	.align		4
        /*0048*/ 	.byte	0x04, 0x0a
        /*004a*/ 	.short	(.L_15 - .L_14)
	.align		4
.L_14:
        /*004c*/ 	.word	index@(.nv.constant0._Z16energyDataKernelPfi)
        /*0050*/ 	.short	0x0380
        /*0052*/ 	.short	0x000c


	//----- nvinfo : EIATTR_SW_WAR
	.align		4
.L_15:
        /*0054*/ 	.byte	0x04, 0x36
        /*0056*/ 	.short	(.L_17 - .L_16)
.L_16:
        /*0058*/ 	.word	0x00000008
.L_17:


//--------------------- .nv.callgraph             --------------------------
	.section	.nv.callgraph,"",@"SHT_CUDA_CALLGRAPH"
	.align	4
	.sectionentsize	8
	.align		4
        /*0000*/ 	.word	0x00000000
	.align		4
        /*0004*/ 	.word	0xffffffff
	.align		4
        /*0008*/ 	.word	0x00000000
	.align		4
        /*000c*/ 	.word	0xfffffffe
	.align		4
        /*0010*/ 	.word	0x00000000
	.align		4
        /*0014*/ 	.word	0xfffffffd
	.align		4
        /*0018*/ 	.word	0x00000000
	.align		4
        /*001c*/ 	.word	0xfffffffc


//--------------------- .text._Z16energyDataKernelPfi --------------------------
	.section	.text._Z16energyDataKernelPfi,"ax",@progbits
	.align	128
        .global         _Z16energyDataKernelPfi
        .type           _Z16energyDataKernelPfi,@function
        .size           _Z16energyDataKernelPfi,(.L_x_1 - _Z16energyDataKernelPfi)
        .other          _Z16energyDataKernelPfi,@"STO_CUDA_ENTRY STV_DEFAULT"
_Z16energyDataKernelPfi:
.text._Z16energyDataKernelPfi:
[----:B------:R-:W-:Y:S01]  /*0000*/  LDC R1, c[0x0][0x37c] ;  /* 0x0000df00ff017b82 */ /* 0x000fe20000000800 */
[----:B------:R-:W0:Y:S07]  /*0010*/  S2R R0, SR_TID.X ;  /* 0x0000000000007919 */ /* 0x000e2e0000002100 */
[----:B------:R-:W0:Y:S01]  /*0020*/  S2UR UR4, SR_CTAID.X ;  /* 0x00000000000479c3 */ /* 0x000e220000002500 */
[----:B------:R-:W1:Y:S07]  /*0030*/  LDCU UR5, c[0x0][0x388] ;  /* 0x00007100ff0577ac */ /* 0x000e6e0008000800 */
[----:B------:R-:W0:Y:S02]  /*0040*/  LDC R5, c[0x0][0x360] ;  /* 0x0000d800ff057b82 */ /* 0x000e240000000800 */
[----:B0-----:R-:W-:-:S05]  /*0050*/  IMAD R5, R5, UR4, R0 ;  /* 0x0000000405057c24 */ /* 0x001fca000f8e0200 */
[----:B-1----:R-:W-:-:S13]  /*0060*/  ISETP.GE.AND P0, PT, R5, UR5, PT ;  /* 0x0000000505007c0c */ /* 0x002fda000bf06270 */
[----:B------:R-:W-:Y:S05]  /*0070*/  @P0 EXIT ;  /* 0x000000000000094d */ /* 0x000fea0003800000 */
[----:B------:R-:W0:Y:S01]  /*0080*/  LDC.64 R2, c[0x0][0x380] ;  /* 0x0000e000ff027b82 */ /* 0x000e220000000a00 */
[----:B------:R-:W1:Y:S01]  /*0090*/  LDCU.64 UR4, c[0x0][0x358] ;  /* 0x00006b00ff0477ac */ /* 0x000e620008000a00 */
[----:B0-----:R-:W-:-:S05]  /*00a0*/  IMAD.WIDE R2, R5, 0x4, R2 ;  /* 0x0000000405027825 */ /* 0x001fca00078e0202 */
[----:B-1----:R-:W2:Y:S02]  /*00b0*/  LDG.E R0, desc[UR4][R2.64] ;  /* 0x0000000402007981 */ /* 0x002ea4000c1e1900 */
[----:B--2---:R-:W-:-:S05]  /*00c0*/  FMUL R5, R0, 0.0010000000474974513054 ;  /* 0x3a83126f00057820 */ /* 0x004fca0000400000 */
[----:B------:R-:W-:Y:S01]  /*00d0*/  STG.E desc[UR4][R2.64], R5 ;  /* 0x0000000502007986 */ /* 0x000fe2000c101904 */
[----:B------:R-:W-:Y:S05]  /*00e0*/  EXIT ;  /* 0x000000000000794d */ /* 0x000fea0003800000 */
.L_x_0:
[----:B------:R-:W-:-:S00]  /*00f0*/  BRA `(.L_x_0) ;  /* 0xfffffffc00fc7947 */ /* 0x000fc0000383ffff */
[----:B------:R-:W-:-:S00]  /*0100*/  NOP ;  /* 0x0000000000007918 */ /* 0x000fc00000000000 */
[----:B------:R-:W-:-:S00]  /*0110*/  NOP ;  /* 0x0000000000007918 */ /* 0x000fc00000000000 */
[----:B------:R-:W-:-:S00]  /*0120*/  NOP ;  /* 0x0000000000007918 */ /* 0x000fc00000000000 */
[----:B------:R-:W-:-:S00]  /*0130*/  NOP ;  /* 0x0000000000007918 */ /* 0x000fc00000000000 */
[----:B------:R-:W-:-:S00]  /*0140*/  NOP ;  /* 0x0000000000007918 */ /* 0x000fc00000000000 */
[----:B------:R-:W-:-:S00]  /*0150*/  NOP ;  /* 0x0000000000007918 */ /* 0x000fc00000000000 */
[----:B------:R-:W-:-:S00]  /*0160*/  NOP ;  /* 0x0000000000007918 */ /* 0x000fc00000000000 */
[----:B------:R-:W-:-:S00]  /*0170*/  NOP ;  /* 0x0000000000007918 */ /* 0x000fc00000000000 */
.L_x_1:


//--------------------- .nv.shared.reserved.0     --------------------------
	.section	.nv.shared.reserved.0,"aw",@nobits
	.weak		__nv_reservedSMEM_offset_0_alias
	.size		__nv_reservedSMEM_offset_0_alias, 0, 64
	.other		__nv_reservedSMEM_offset_0_alias,@"STO_CUDA_RESERVED_SHARED STV_DEFAULT"
__nv_reservedSMEM_offset_0_alias:
	.zero		0
	.zero		64


//--------------------- .nv.constant0._Z16energyDataKernelPfi --------------------------
	.section	.nv.constant0._Z16energyDataKernelPfi,"a",@progbits
	.sectionflags	@""
	.align	4
.nv.constant0._Z16energyDataKernelPfi:
	.zero		908


//--------------------- SYMBOLS --------------------------

	.type		.nv.reservedSmem.offset0,@object
	.size		.nv.reservedSmem.offset0,0x4
